//
// Generated by NVIDIA NVVM Compiler
//
// Compiler Build ID: CL-36424714
// Cuda compilation tools, release 13.0, V13.0.88
// Based on NVVM 20.0.0
//

.version 9.0
.target sm_100
.address_size 64

	// .globl	_Z4initiPfS_

.visible .entry _Z4initiPfS_(
	.param .u32 _Z4initiPfS__param_0,
	.param .u64 .ptr .align 1 _Z4initiPfS__param_1,
	.param .u64 .ptr .align 1 _Z4initiPfS__param_2
)
{
	.reg .pred 	%p<7>;
	.reg .b32 	%r<35>;
	.reg .b64 	%rd<18>;

	ld.param.u32 	%r12, [_Z4initiPfS__param_0];
	ld.param.u64 	%rd3, [_Z4initiPfS__param_1];
	ld.param.u64 	%rd4, [_Z4initiPfS__param_2];
	cvta.to.global.u64 	%rd1, %rd4;
	cvta.to.global.u64 	%rd2, %rd3;
	mov.u32 	%r13, %ctaid.x;
	mov.u32 	%r14, %ntid.x;
	mov.u32 	%r15, %tid.x;
	mad.lo.s32 	%r33, %r13, %r14, %r15;
	mov.u32 	%r16, %nctaid.x;
	mul.lo.s32 	%r2, %r14, %r16;
	setp.ge.s32 	%p1, %r33, %r12;
	@%p1 bra 	$L__BB0_7;
	add.s32 	%r17, %r33, %r2;
	max.s32 	%r18, %r12, %r17;
	setp.lt.s32 	%p2, %r17, %r12;
	selp.u32 	%r19, 1, 0, %p2;
	add.s32 	%r20, %r17, %r19;
	sub.s32 	%r21, %r18, %r20;
	div.u32 	%r22, %r21, %r2;
	add.s32 	%r3, %r22, %r19;
	and.b32  	%r23, %r3, 3;
	setp.eq.s32 	%p3, %r23, 3;
	@%p3 bra 	$L__BB0_4;
	add.s32 	%r24, %r3, 1;
	and.b32  	%r25, %r24, 3;
	neg.s32 	%r31, %r25;
$L__BB0_3:
	.pragma "nounroll";
	mul.wide.s32 	%rd5, %r33, 4;
	add.s64 	%rd6, %rd1, %rd5;
	add.s64 	%rd7, %rd2, %rd5;
	mov.b32 	%r26, 1065353216;
	st.global.u32 	[%rd7], %r26;
	mov.b32 	%r27, 1073741824;
	st.global.u32 	[%rd6], %r27;
	add.s32 	%r33, %r33, %r2;
	add.s32 	%r31, %r31, 1;
	setp.ne.s32 	%p4, %r31, 0;
	@%p4 bra 	$L__BB0_3;
$L__BB0_4:
	setp.lt.u32 	%p5, %r3, 3;
	@%p5 bra 	$L__BB0_7;
	mul.wide.s32 	%rd11, %r2, 4;
	shl.b32 	%r30, %r2, 2;
$L__BB0_6:
	mul.wide.s32 	%rd8, %r33, 4;
	add.s64 	%rd9, %rd2, %rd8;
	mov.b32 	%r28, 1065353216;
	st.global.u32 	[%rd9], %r28;
	add.s64 	%rd10, %rd1, %rd8;
	mov.b32 	%r29, 1073741824;
	st.global.u32 	[%rd10], %r29;
	add.s64 	%rd12, %rd9, %rd11;
	st.global.u32 	[%rd12], %r28;
	add.s64 	%rd13, %rd10, %rd11;
	st.global.u32 	[%rd13], %r29;
	add.s64 	%rd14, %rd12, %rd11;
	st.global.u32 	[%rd14], %r28;
	add.s64 	%rd15, %rd13, %rd11;
	st.global.u32 	[%rd15], %r29;
	add.s64 	%rd16, %rd14, %rd11;
	st.global.u32 	[%rd16], %r28;
	add.s64 	%rd17, %rd15, %rd11;
	st.global.u32 	[%rd17], %r29;
	add.s32 	%r33, %r30, %r33;
	setp.lt.s32 	%p6, %r33, %r12;
	@%p6 bra 	$L__BB0_6;
$L__BB0_7:
	ret;

}
	// .globl	_Z5saxpyifPfS_
.visible .entry _Z5saxpyifPfS_(
	.param .u32 _Z5saxpyifPfS__param_0,
	.param .f32 _Z5saxpyifPfS__param_1,
	.param .u64 .ptr .align 1 _Z5saxpyifPfS__param_2,
	.param .u64 .ptr .align 1 _Z5saxpyifPfS__param_3
)
{
	.reg .pred 	%p<7>;
	.reg .b32 	%r<31>;
	.reg .b32 	%f<17>;
	.reg .b64 	%rd<18>;

	ld.param.u32 	%r12, [_Z5saxpyifPfS__param_0];
	ld.param.f32 	%f1, [_Z5saxpyifPfS__param_1];
	ld.param.u64 	%rd3, [_Z5saxpyifPfS__param_2];
	ld.param.u64 	%rd4, [_Z5saxpyifPfS__param_3];
	cvta.to.global.u64 	%rd1, %rd4;
	cvta.to.global.u64 	%rd2, %rd3;
	mov.u32 	%r13, %ctaid.x;
	mov.u32 	%r14, %ntid.x;
	mov.u32 	%r15, %tid.x;
	mad.lo.s32 	%r29, %r13, %r14, %r15;
	mov.u32 	%r16, %nctaid.x;
	mul.lo.s32 	%r2, %r14, %r16;
	setp.ge.s32 	%p1, %r29, %r12;
	@%p1 bra 	$L__BB1_7;
	add.s32 	%r17, %r29, %r2;
	max.s32 	%r18, %r12, %r17;
	setp.lt.s32 	%p2, %r17, %r12;
	selp.u32 	%r19, 1, 0, %p2;
	add.s32 	%r20, %r17, %r19;
	sub.s32 	%r21, %r18, %r20;
	div.u32 	%r22, %r21, %r2;
	add.s32 	%r3, %r22, %r19;
	and.b32  	%r23, %r3, 3;
	setp.eq.s32 	%p3, %r23, 3;
	@%p3 bra 	$L__BB1_4;
	add.s32 	%r24, %r3, 1;
	and.b32  	%r25, %r24, 3;
	neg.s32 	%r27, %r25;
$L__BB1_3:
	.pragma "nounroll";
	mul.wide.s32 	%rd5, %r29, 4;
	add.s64 	%rd6, %rd1, %rd5;
	add.s64 	%rd7, %rd2, %rd5;
	ld.global.f32 	%f2, [%rd7];
	ld.global.f32 	%f3, [%rd6];
	fma.rn.f32 	%f4, %f1, %f2, %f3;
	st.global.f32 	[%rd6], %f4;
	add.s32 	%r29, %r29, %r2;
	add.s32 	%r27, %r27, 1;
	setp.ne.s32 	%p4, %r27, 0;
	@%p4 bra 	$L__BB1_3;
$L__BB1_4:
	setp.lt.u32 	%p5, %r3, 3;
	@%p5 bra 	$L__BB1_7;
	mul.wide.s32 	%rd11, %r2, 4;
	shl.b32 	%r26, %r2, 2;
$L__BB1_6:
	mul.wide.s32 	%rd8, %r29, 4;
	add.s64 	%rd9, %rd2, %rd8;
	ld.global.f32 	%f5, [%rd9];
	add.s64 	%rd10, %rd1, %rd8;
	ld.global.f32 	%f6, [%rd10];
	fma.rn.f32 	%f7, %f1, %f5, %f6;
	st.global.f32 	[%rd10], %f7;
	add.s64 	%rd12, %rd9, %rd11;
	ld.global.f32 	%f8, [%rd12];
	add.s64 	%rd13, %rd10, %rd11;
	ld.global.f32 	%f9, [%rd13];
	fma.rn.f32 	%f10, %f1, %f8, %f9;
	st.global.f32 	[%rd13], %f10;
	add.s64 	%rd14, %rd12, %rd11;
	ld.global.f32 	%f11, [%rd14];
	add.s64 	%rd15, %rd13, %rd11;
	ld.global.f32 	%f12, [%rd15];
	fma.rn.f32 	%f13, %f1, %f11, %f12;
	st.global.f32 	[%rd15], %f13;
	add.s64 	%rd16, %rd14, %rd11;
	ld.global.f32 	%f14, [%rd16];
	add.s64 	%rd17, %rd15, %rd11;
	ld.global.f32 	%f15, [%rd17];
	fma.rn.f32 	%f16, %f1, %f14, %f15;
	st.global.f32 	[%rd17], %f16;
	add.s32 	%r29, %r26, %r29;
	setp.lt.s32 	%p6, %r29, %r12;
	@%p6 bra 	$L__BB1_6;
$L__BB1_7:
	ret;

}


// ===== COMPILED SASS (sm_100) =====

	.target	sm_100

	.elftype	@"ET_EXEC"


//--------------------- .note.nv.tkinfo           --------------------------
	.section	.note.nv.tkinfo,"",@"SHT_NOTE"
	.sectionflags	@"SHF_NOTE_NV_TKINFO"
	.tkinfo
        /*0018*/ 	.word	0x00000002
        /*0030*/ 	.string	""
        /*0030*/ 	.string	"ptxas"
        /*0030*/ 	.string	"Cuda compilation tools, release 13.0, V13.0.88"
        /*0030*/ 	.string	"Build cuda_13.0.r13.0/compiler.36424714_0"
        /*0030*/ 	.string	"-arch sm_100 -m 64 "



//--------------------- .note.nv.cuinfo           --------------------------
	.section	.note.nv.cuinfo,"",@"SHT_NOTE"
	.sectionflags	@"SHF_NOTE_NV_CUINFO"
        /*0018*/ 	.short	0x0002
        /*001a*/ 	.short	0x0064
        /*001c*/ 	.short	0x0082
	.zero		2


//--------------------- .nv.info                  --------------------------
	.section	.nv.info,"",@"SHT_CUDA_INFO"
	.align	4


	//----- nvinfo : EIATTR_REGCOUNT
	.align		4
        /*0000*/ 	.byte	0x04, 0x2f
        /*0002*/ 	.short	(.L_1 - .L_0)
	.align		4
.L_0:
        /*0004*/ 	.word	index@(_Z4initiPfS_)
        /*0008*/ 	.word	0x0000001e


	//----- nvinfo : EIATTR_FRAME_SIZE
	.align		4
.L_1:
        /*000c*/ 	.byte	0x04, 0x11
        /*000e*/ 	.short	(.L_3 - .L_2)
	.align		4
.L_2:
        /*0010*/ 	.word	index@(_Z4initiPfS_)
        /*0014*/ 	.word	0x00000000


	//----- nvinfo : EIATTR_REGCOUNT
	.align		4
.L_3:
        /*0018*/ 	.byte	0x04, 0x2f
        /*001a*/ 	.short	(.L_5 - .L_4)
	.align		4
.L_4:
        /*001c*/ 	.word	index@(_Z5saxpyifPfS_)
        /*0020*/ 	.word	0x00000018


	//----- nvinfo : EIATTR_FRAME_SIZE
	.align		4
.L_5:
        /*0024*/ 	.byte	0x04, 0x11
        /*0026*/ 	.short	(.L_7 - .L_6)
	.align		4
.L_6:
        /*0028*/ 	.word	index@(_Z5saxpyifPfS_)
        /*002c*/ 	.word	0x00000000


	//----- nvinfo : EIATTR_MIN_STACK_SIZE
	.align		4
.L_7:
        /*0030*/ 	.byte	0x04, 0x12
        /*0032*/ 	.short	(.L_9 - .L_8)
	.align		4
.L_8:
        /*0034*/ 	.word	index@(_Z5saxpyifPfS_)
        /*0038*/ 	.word	0x00000000


	//----- nvinfo : EIATTR_MIN_STACK_SIZE
	.align		4
.L_9:
        /*003c*/ 	.byte	0x04, 0x12
        /*003e*/ 	.short	(.L_11 - .L_10)
	.align		4
.L_10:
        /*0040*/ 	.word	index@(_Z4initiPfS_)
        /*0044*/ 	.word	0x00000000
.L_11:


//--------------------- .nv.compat                --------------------------
	.section	.nv.compat,"",@"SHT_CUDA_COMPAT_INFO"
	.align	4
        /*0000*/ 	.byte	0x02, 0x09, 0x00, 0x00, 0x02, 0x02, 0x01, 0x00, 0x02, 0x05, 0x05, 0x00, 0x03, 0x07, 0x01, 0x01
        /*0010*/ 	.byte	0x02, 0x03, 0x00, 0x00, 0x02, 0x06, 0x01, 0x00, 0x04, 0x0b, 0x08, 0x00, 0x09, 0x00, 0x00, 0x00
        /*0020*/ 	.byte	0x00, 0x00, 0x00, 0x00


//--------------------- .nv.info._Z5saxpyifPfS_   --------------------------
	.section	.nv.info._Z5saxpyifPfS_,"",@"SHT_CUDA_INFO"
	.sectionflags	@""
	.align	4


	//----- nvinfo : EIATTR_CUDA_API_VERSION
	.align		4
        /*0000*/ 	.byte	0x04, 0x37
        /*0002*/ 	.short	(.L_13 - .L_12)
.L_12:
        /*0004*/ 	.word	0x00000082


	//----- nvinfo : EIATTR_KPARAM_INFO
	.align		4
.L_13:
        /*0008*/ 	.byte	0x04, 0x17
        /*000a*/ 	.short	(.L_15 - .L_14)
.L_14:
        /*000c*/ 	.word	0x00000000
        /*0010*/ 	.short	0x0003
        /*0012*/ 	.short	0x0010
        /*0014*/ 	.byte	0x00, 0xf5, 0x21, 0x00


	//----- nvinfo : EIATTR_KPARAM_INFO
	.align		4
.L_15:
        /*0018*/ 	.byte	0x04, 0x17
        /*001a*/ 	.short	(.L_17 - .L_16)
.L_16:
        /*001c*/ 	.word	0x00000000
        /*0020*/ 	.short	0x0002
        /*0022*/ 	.short	0x0008
        /*0024*/ 	.byte	0x00, 0xf5, 0x21, 0x00


	//----- nvinfo : EIATTR_KPARAM_INFO
	.align		4
.L_17:
        /*0028*/ 	.byte	0x04, 0x17
        /*002a*/ 	.short	(.L_19 - .L_18)
.L_18:
        /*002c*/ 	.word	0x00000000
        /*0030*/ 	.short	0x0001
        /*0032*/ 	.short	0x0004
        /*0034*/ 	.byte	0x00, 0xf0, 0x11, 0x00


	//----- nvinfo : EIATTR_KPARAM_INFO
	.align		4
.L_19:
        /*0038*/ 	.byte	0x04, 0x17
        /*003a*/ 	.short	(.L_21 - .L_20)
.L_20:
        /*003c*/ 	.word	0x00000000
        /*0040*/ 	.short	0x0000
        /*0042*/ 	.short	0x0000
        /*0044*/ 	.byte	0x00, 0xf0, 0x11, 0x00


	//----- nvinfo : EIATTR_SPARSE_MMA_MASK
	.align		4
.L_21:
        /*0048*/ 	.byte	0x03, 0x50
        /*004a*/ 	.short	0x0000


	//----- nvinfo : EIATTR_MAXREG_COUNT
	.align		4
        /*004c*/ 	.byte	0x03, 0x1b
        /*004e*/ 	.short	0x00ff


	//----- nvinfo : EIATTR_MERCURY_ISA_VERSION
	.align		4
        /*0050*/ 	.byte	0x03, 0x5f
        /*0052*/ 	.short	0x0101


	//----- nvinfo : EIATTR_VRC_CTA_INIT_COUNT
	.align		4
        /*0054*/ 	.byte	0x02, 0x4a
	.zero		1
	.zero		1


	//----- nvinfo : EIATTR_EXIT_INSTR_OFFSETS
	.align		4
        /*0058*/ 	.byte	0x04, 0x1c
        /*005a*/ 	.short	(.L_23 - .L_22)


	//   ....[0]....
.L_22:
        /*005c*/ 	.word	0x00000090


	//   ....[1]....
        /*0060*/ 	.word	0x000003a0


	//   ....[2]....
        /*0064*/ 	.word	0x00000580


	//----- nvinfo : EIATTR_CRS_STACK_SIZE
	.align		4
.L_23:
        /*0068*/ 	.byte	0x04, 0x1e
        /*006a*/ 	.short	(.L_25 - .L_24)
.L_24:
        /*006c*/ 	.word	0x00000000


	//----- nvinfo : EIATTR_CBANK_PARAM_SIZE
	.align		4
.L_25:
        /*0070*/ 	.byte	0x03, 0x19
        /*0072*/ 	.short	0x0018


	//----- nvinfo : EIATTR_PARAM_CBANK
	.align		4
        /*0074*/ 	.byte	0x04, 0x0a
        /*0076*/ 	.short	(.L_27 - .L_26)
	.align		4
.L_26:
        /*0078*/ 	.word	index@(.nv.constant0._Z5saxpyifPfS_)
        /*007c*/ 	.short	0x0380
        /*007e*/ 	.short	0x0018


	//----- nvinfo : EIATTR_SW_WAR
	.align		4
.L_27:
        /*0080*/ 	.byte	0x04, 0x36
        /*0082*/ 	.short	(.L_29 - .L_28)
.L_28:
        /*0084*/ 	.word	0x00000008
.L_29:


//--------------------- .nv.info._Z4initiPfS_     --------------------------
	.section	.nv.info._Z4initiPfS_,"",@"SHT_CUDA_INFO"
	.sectionflags	@""
	.align	4


	//----- nvinfo : EIATTR_CUDA_API_VERSION
	.align		4
        /*0000*/ 	.byte	0x04, 0x37
        /*0002*/ 	.short	(.L_31 - .L_30)
.L_30:
        /*0004*/ 	.word	0x00000082


	//----- nvinfo : EIATTR_KPARAM_INFO
	.align		4
.L_31:
        /*0008*/ 	.byte	0x04, 0x17
        /*000a*/ 	.short	(.L_33 - .L_32)
.L_32:
        /*000c*/ 	.word	0x00000000
        /*0010*/ 	.short	0x0002
        /*0012*/ 	.short	0x0010
        /*0014*/ 	.byte	0x00, 0xf5, 0x21, 0x00


	//----- nvinfo : EIATTR_KPARAM_INFO
	.align		4
.L_33:
        /*0018*/ 	.byte	0x04, 0x17
        /*001a*/ 	.short	(.L_35 - .L_34)
.L_34:
        /*001c*/ 	.word	0x00000000
        /*0020*/ 	.short	0x0001
        /*0022*/ 	.short	0x0008
        /*0024*/ 	.byte	0x00, 0xf5, 0x21, 0x00


	//----- nvinfo : EIATTR_KPARAM_INFO
	.align		4
.L_35:
        /*0028*/ 	.byte	0x04, 0x17
        /*002a*/ 	.short	(.L_37 - .L_36)
.L_36:
        /*002c*/ 	.word	0x00000000
        /*0030*/ 	.short	0x0000
        /*0032*/ 	.short	0x0000
        /*0034*/ 	.byte	0x00, 0xf0, 0x11, 0x00


	//----- nvinfo : EIATTR_SPARSE_MMA_MASK
	.align		4
.L_37:
        /*0038*/ 	.byte	0x03, 0x50
        /*003a*/ 	.short	0x0000


	//----- nvinfo : EIATTR_MAXREG_COUNT
	.align		4
        /*003c*/ 	.byte	0x03, 0x1b
        /*003e*/ 	.short	0x00ff


	//----- nvinfo : EIATTR_MERCURY_ISA_VERSION
	.align		4
        /*0040*/ 	.byte	0x03, 0x5f
        /*0042*/ 	.short	0x0101


	//----- nvinfo : EIATTR_VRC_CTA_INIT_COUNT
	.align		4
        /*0044*/ 	.byte	0x02, 0x4a
	.zero		1
	.zero		1


	//----- nvinfo : EIATTR_EXIT_INSTR_OFFSETS
	.align		4
        /*0048*/ 	.byte	0x04, 0x1c
        /*004a*/ 	.short	(.L_39 - .L_38)


	//   ....[0]....
.L_38:
        /*004c*/ 	.word	0x00000090


	//   ....[1]....
        /*0050*/ 	.word	0x000003a0


	//   ....[2]....
        /*0054*/ 	.word	0x00000500


	//----- nvinfo : EIATTR_CRS_STACK_SIZE
	.align		4
.L_39:
        /*0058*/ 	.byte	0x04, 0x1e
        /*005a*/ 	.short	(.L_41 - .L_40)
.L_40:
        /*005c*/ 	.word	0x00000000


	//----- nvinfo : EIATTR_CBANK_PARAM_SIZE
	.align		4
.L_41:
        /*0060*/ 	.byte	0x03, 0x19
        /*0062*/ 	.short	0x0018


	//----- nvinfo : EIATTR_PARAM_CBANK
	.align		4
        /*0064*/ 	.byte	0x04, 0x0a
        /*0066*/ 	.short	(.L_43 - .L_42)
	.align		4
.L_42:
        /*0068*/ 	.word	index@(.nv.constant0._Z4initiPfS_)
        /*006c*/ 	.short	0x0380
        /*006e*/ 	.short	0x0018


	//----- nvinfo : EIATTR_SW_WAR
	.align		4
.L_43:
        /*0070*/ 	.byte	0x04, 0x36
        /*0072*/ 	.short	(.L_45 - .L_44)
.L_44:
        /*0074*/ 	.word	0x00000008
.L_45:


//--------------------- .nv.callgraph             --------------------------
	.section	.nv.callgraph,"",@"SHT_CUDA_CALLGRAPH"
	.align	4
	.sectionentsize	8
	.align		4
        /*0000*/ 	.word	0x00000000
	.align		4
        /*0004*/ 	.word	0xffffffff
	.align		4
        /*0008*/ 	.word	0x00000000
	.align		4
        /*000c*/ 	.word	0xfffffffe
	.align		4
        /*0010*/ 	.word	0x00000000
	.align		4
        /*0014*/ 	.word	0xfffffffd
	.align		4
        /*0018*/ 	.word	0x00000000
	.align		4
        /*001c*/ 	.word	0xfffffffc


//--------------------- .text._Z5saxpyifPfS_      --------------------------
	.section	.text._Z5saxpyifPfS_,"ax",@progbits
	.align	128
        .global         _Z5saxpyifPfS_
        .type           _Z5saxpyifPfS_,@function
        .size           _Z5saxpyifPfS_,(.L_x_10 - _Z5saxpyifPfS_)
        .other          _Z5saxpyifPfS_,@"STO_CUDA_ENTRY STV_DEFAULT"
_Z5saxpyifPfS_:
.text._Z5saxpyifPfS_:
[----:B------:R-:W-:Y:S01]  /*0000*/  LDC R1, c[0x0][0x37c] ;  /* 0x0000df00ff017b82 */ /* 0x000fe20000000800 */
[----:B------:R-:W0:Y:S07]  /*0010*/  S2R R3, SR_TID.X ;  /* 0x0000000000037919 */ /* 0x000e2e0000002100 */
[----:B------:R-:W0:Y:S01]  /*0020*/  S2UR UR4, SR_CTAID.X ;  /* 0x00000000000479c3 */ /* 0x000e220000002500 */
[----:B------:R-:W1:Y:S07]  /*0030*/  LDCU UR6, c[0x0][0x380] ;  /* 0x00007000ff0677ac */ /* 0x000e6e0008000800 */
[----:B------:R-:W0:Y:S01]  /*0040*/  LDC R0, c[0x0][0x360] ;  /* 0x0000d800ff007b82 */ /* 0x000e220000000800 */
[----:B------:R-:W2:Y:S01]  /*0050*/  LDCU UR5, c[0x0][0x370] ;  /* 0x00006e00ff0577ac */ /* 0x000ea20008000800 */
[----:B0-----:R-:W-:-:S02]  /*0060*/  IMAD R3, R0, UR4, R3 ;  /* 0x0000000400037c24 */ /* 0x001fc4000f8e0203 */
[----:B--2---:R-:W-:-:S03]  /*0070*/  IMAD R0, R0, UR5, RZ ;  /* 0x0000000500007c24 */ /* 0x004fc6000f8e02ff */
[----:B-1----:R-:W-:-:S13]  /*0080*/  ISETP.GE.AND P0, PT, R3, UR6, PT ;  /* 0x0000000603007c0c */ /* 0x002fda000bf06270 */
[----:B------:R-:W-:Y:S05]  /*0090*/  @P0 EXIT ;  /* 0x000000000000094d */ /* 0x000fea0003800000 */
[----:B------:R-:W0:Y:S01]  /*00a0*/  I2F.U32.RP R8, R0 ;  /* 0x0000000000087306 */ /* 0x000e220000209000 */
[C---:B------:R-:W-:Y:S01]  /*00b0*/  IMAD.IADD R2, R0.reuse, 0x1, R3 ;  /* 0x0000000100027824 */ /* 0x040fe200078e0203 */
[----:B------:R-:W-:Y:S01]  /*00c0*/  IADD3 R9, PT, PT, RZ, -R0, RZ ;  /* 0x80000000ff097210 */ /* 0x000fe20007ffe0ff */
[----:B------:R-:W1:Y:S01]  /*00d0*/  LDCU UR8, c[0x0][0x384] ;  /* 0x00007080ff0877ac */ /* 0x000e620008000800 */
[----:B------:R-:W-:Y:S01]  /*00e0*/  ISETP.NE.U32.AND P2, PT, R0, RZ, PT ;  /* 0x000000ff0000720c */ /* 0x000fe20003f45070 */
[----:B------:R-:W-:Y:S01]  /*00f0*/  BSSY.RECONVERGENT B0, `(.L_x_0) ;  /* 0x000002a000007945 */ /* 0x000fe20003800200 */
[C---:B------:R-:W-:Y:S01]  /*0100*/  ISETP.GE.AND P0, PT, R2.reuse, UR6, PT ;  /* 0x0000000602007c0c */ /* 0x040fe2000bf06270 */
[----:B------:R-:W2:Y:S01]  /*0110*/  LDCU.64 UR4, c[0x0][0x358] ;  /* 0x00006b00ff0477ac */ /* 0x000ea20008000a00 */
[----:B------:R-:W-:Y:S02]  /*0120*/  VIMNMX R7, PT, PT, R2, UR6, !PT ;  /* 0x0000000602077c48 */ /* 0x000fe4000ffe0100 */
[----:B------:R-:W-:Y:S01]  /*0130*/  SEL R6, RZ, 0x1, P0 ;  /* 0x00000001ff067807 */ /* 0x000fe20000000000 */
[----:B------:R-:W3:Y:S03]  /*0140*/  LDCU UR7, c[0x0][0x384] ;  /* 0x00007080ff0777ac */ /* 0x000ee60008000800 */
[----:B------:R-:W-:Y:S01]  /*0150*/  IADD3 R7, PT, PT, R7, -R2, -R6 ;  /* 0x8000000207077210 */ /* 0x000fe20007ffe806 */
[----:B0-----:R-:W0:Y:S02]  /*0160*/  MUFU.RCP R8, R8 ;  /* 0x0000000800087308 */ /* 0x001e240000001000 */
[----:B0-----:R-:W-:-:S06]  /*0170*/  IADD3 R4, PT, PT, R8, 0xffffffe, RZ ;  /* 0x0ffffffe08047810 */ /* 0x001fcc0007ffe0ff */
[----:B------:R0:W4:Y:S02]  /*0180*/  F2I.FTZ.U32.TRUNC.NTZ R5, R4 ;  /* 0x0000000400057305 */ /* 0x000124000021f000 */
[----:B0-----:R-:W-:Y:S02]  /*0190*/  HFMA2 R4, -RZ, RZ, 0, 0 ;  /* 0x00000000ff047431 */ /* 0x001fe400000001ff */
[----:B----4-:R-:W-:-:S04]  /*01a0*/  IMAD R9, R9, R5, RZ ;  /* 0x0000000509097224 */ /* 0x010fc800078e02ff */
[----:B------:R-:W-:-:S06]  /*01b0*/  IMAD.HI.U32 R8, R5, R9, R4 ;  /* 0x0000000905087227 */ /* 0x000fcc00078e0004 */
[----:B------:R-:W-:-:S05]  /*01c0*/  IMAD.HI.U32 R5, R8, R7, RZ ;  /* 0x0000000708057227 */ /* 0x000fca00078e00ff */
[----:B------:R-:W-:-:S05]  /*01d0*/  IADD3 R2, PT, PT, -R5, RZ, RZ ;  /* 0x000000ff05027210 */ /* 0x000fca0007ffe1ff */
[----:B------:R-:W-:-:S05]  /*01e0*/  IMAD R7, R0, R2, R7 ;  /* 0x0000000200077224 */ /* 0x000fca00078e0207 */
[----:B------:R-:W-:-:S13]  /*01f0*/  ISETP.GE.U32.AND P0, PT, R7, R0, PT ;  /* 0x000000000700720c */ /* 0x000fda0003f06070 */
[----:B------:R-:W-:Y:S01]  /*0200*/  @P0 IMAD.IADD R7, R7, 0x1, -R0 ;  /* 0x0000000107070824 */ /* 0x000fe200078e0a00 */
[----:B------:R-:W-:-:S04]  /*0210*/  @P0 IADD3 R5, PT, PT, R5, 0x1, RZ ;  /* 0x0000000105050810 */ /* 0x000fc80007ffe0ff */
[----:B------:R-:W-:-:S13]  /*0220*/  ISETP.GE.U32.AND P1, PT, R7, R0, PT ;  /* 0x000000000700720c */ /* 0x000fda0003f26070 */
[----:B------:R-:W-:Y:S02]  /*0230*/  @P1 IADD3 R5, PT, PT, R5, 0x1, RZ ;  /* 0x0000000105051810 */ /* 0x000fe40007ffe0ff */
[----:B------:R-:W-:-:S05]  /*0240*/  @!P2 LOP3.LUT R5, RZ, R0, RZ, 0x33, !PT ;  /* 0x00000000ff05a212 */ /* 0x000fca00078e33ff */
[----:B------:R-:W-:-:S05]  /*0250*/  IMAD.IADD R2, R6, 0x1, R5 ;  /* 0x0000000106027824 */ /* 0x000fca00078e0205 */
[C---:B------:R-:W-:Y:S02]  /*0260*/  LOP3.LUT R4, R2.reuse, 0x3, RZ, 0xc0, !PT ;  /* 0x0000000302047812 */ /* 0x040fe400078ec0ff */
[----:B------:R-:W-:Y:S02]  /*0270*/  ISETP.GE.U32.AND P1, PT, R2, 0x3, PT ;  /* 0x000000030200780c */ /* 0x000fe40003f26070 */
[----:B------:R-:W-:-:S13]  /*0280*/  ISETP.NE.AND P0, PT, R4, 0x3, PT ;  /* 0x000000030400780c */ /* 0x000fda0003f05270 */
[----:B-123--:R-:W-:Y:S05]  /*0290*/  @!P0 BRA `(.L_x_1) ;  /* 0x00000000003c8947 */ /* 0x00efea0003800000 */
[----:B------:R-:W0:Y:S01]  /*02a0*/  LDC.64 R8, c[0x0][0x390] ;  /* 0x0000e400ff087b82 */ /* 0x000e220000000a00 */
[----:B------:R-:W-:-:S04]  /*02b0*/  IADD3 R2, PT, PT, R2, 0x1, RZ ;  /* 0x0000000102027810 */ /* 0x000fc80007ffe0ff */
[----:B------:R-:W-:-:S03]  /*02c0*/  LOP3.LUT R2, R2, 0x3, RZ, 0xc0, !PT ;  /* 0x0000000302027812 */ /* 0x000fc600078ec0ff */
[----:B------:R-:W1:Y:S01]  /*02d0*/  LDC.64 R10, c[0x0][0x388] ;  /* 0x0000e200ff0a7b82 */ /* 0x000e620000000a00 */
[----:B------:R-:W-:-:S07]  /*02e0*/  IADD3 R2, PT, PT, -R2, RZ, RZ ;  /* 0x000000ff02027210 */ /* 0x000fce0007ffe1ff */
.L_x_2:
[----:B-1----:R-:W-:-:S04]  /*02f0*/  IMAD.WIDE R6, R3, 0x4, R10 ;  /* 0x0000000403067825 */ /* 0x002fc800078e020a */
[----:B0-2---:R-:W-:Y:S02]  /*0300*/  IMAD.WIDE R4, R3, 0x4, R8 ;  /* 0x0000000403047825 */ /* 0x005fe400078e0208 */
[----:B------:R-:W2:Y:S04]  /*0310*/  LDG.E R6, desc[UR4][R6.64] ;  /* 0x0000000406067981 */ /* 0x000ea8000c1e1900 */
[----:B------:R-:W2:Y:S01]  /*0320*/  LDG.E R13, desc[UR4][R4.64] ;  /* 0x00000004040d7981 */ /* 0x000ea2000c1e1900 */
[----:B------:R-:W-:Y:S01]  /*0330*/  VIADD R2, R2, 0x1 ;  /* 0x0000000102027836 */ /* 0x000fe20000000000 */
[----:B------:R-:W-:-:S04]  /*0340*/  IADD3 R3, PT, PT, R0, R3, RZ ;  /* 0x0000000300037210 */ /* 0x000fc80007ffe0ff */
[----:B------:R-:W-:Y:S01]  /*0350*/  ISETP.NE.AND P0, PT, R2, RZ, PT ;  /* 0x000000ff0200720c */ /* 0x000fe20003f05270 */
[----:B--2---:R-:W-:-:S05]  /*0360*/  FFMA R13, R6, UR7, R13 ;  /* 0x00000007060d7c23 */ /* 0x004fca000800000d */
[----:B------:R2:W-:Y:S07]  /*0370*/  STG.E desc[UR4][R4.64], R13 ;  /* 0x0000000d04007986 */ /* 0x0005ee000c101904 */
[----:B------:R-:W-:Y:S05]  /*0380*/  @P0 BRA `(.L_x_2) ;  /* 0xfffffffc00d80947 */ /* 0x000fea000383ffff */
.L_x_1:
[----:B------:R-:W-:Y:S05]  /*0390*/  BSYNC.RECONVERGENT B0 ;  /* 0x0000000000007941 */ /* 0x000fea0003800200 */
.L_x_0:
[----:B------:R-:W-:Y:S05]  /*03a0*/  @!P1 EXIT ;  /* 0x000000000000994d */ /* 0x000fea0003800000 */
.L_x_3:
[----:B-12---:R-:W0:Y:S08]  /*03b0*/  LDC.64 R4, c[0x0][0x388] ;  /* 0x0000e200ff047b82 */ /* 0x006e300000000a00 */
[----:B------:R-:W1:Y:S01]  /*03c0*/  LDC.64 R6, c[0x0][0x390] ;  /* 0x0000e400ff067b82 */ /* 0x000e620000000a00 */
[----:B0-----:R-:W-:-:S05]  /*03d0*/  IMAD.WIDE R12, R3, 0x4, R4 ;  /* 0x00000004030c7825 */ /* 0x001fca00078e0204 */
[----:B------:R-:W2:Y:S01]  /*03e0*/  LDG.E R2, desc[UR4][R12.64] ;  /* 0x000000040c027981 */ /* 0x000ea2000c1e1900 */
[----:B-1----:R-:W-:-:S05]  /*03f0*/  IMAD.WIDE R14, R3, 0x4, R6 ;  /* 0x00000004030e7825 */ /* 0x002fca00078e0206 */
[----:B------:R-:W2:Y:S01]  /*0400*/  LDG.E R5, desc[UR4][R14.64] ;  /* 0x000000040e057981 */ /* 0x000ea2000c1e1900 */
[----:B------:R-:W-:-:S04]  /*0410*/  IMAD.WIDE R6, R0, 0x4, R14 ;  /* 0x0000000400067825 */ /* 0x000fc800078e020e */
[----:B--2---:R-:W-:Y:S01]  /*0420*/  FFMA R17, R2, UR8, R5 ;  /* 0x0000000802117c23 */ /* 0x004fe20008000005 */
[----:B------:R-:W-:-:S04]  /*0430*/  IMAD.WIDE R4, R0, 0x4, R12 ;  /* 0x0000000400047825 */ /* 0x000fc800078e020c */
[----:B------:R0:W-:Y:S04]  /*0440*/  STG.E desc[UR4][R14.64], R17 ;  /* 0x000000110e007986 */ /* 0x0001e8000c101904 */
[----:B------:R-:W2:Y:S04]  /*0450*/  LDG.E R2, desc[UR4][R4.64] ;  /* 0x0000000404027981 */ /* 0x000ea8000c1e1900 */
[----:B------:R-:W2:Y:S01]  /*0460*/  LDG.E R9, desc[UR4][R6.64] ;  /* 0x0000000406097981 */ /* 0x000ea2000c1e1900 */
[----:B------:R-:W-:-:S04]  /*0470*/  IMAD.WIDE R10, R0, 0x4, R6 ;  /* 0x00000004000a7825 */ /* 0x000fc800078e0206 */
[----:B--2---:R-:W-:Y:S01]  /*0480*/  FFMA R19, R2, UR8, R9 ;  /* 0x0000000802137c23 */ /* 0x004fe20008000009 */
[----:B------:R-:W-:-:S04]  /*0490*/  IMAD.WIDE R8, R0, 0x4, R4 ;  /* 0x0000000400087825 */ /* 0x000fc800078e0204 */
[----:B------:R1:W-:Y:S04]  /*04a0*/  STG.E desc[UR4][R6.64], R19 ;  /* 0x0000001306007986 */ /* 0x0003e8000c101904 */
[----:B------:R-:W2:Y:S04]  /*04b0*/  LDG.E R2, desc[UR4][R8.64] ;  /* 0x0000000408027981 */ /* 0x000ea8000c1e1900 */
[----:B------:R-:W2:Y:S01]  /*04c0*/  LDG.E R13, desc[UR4][R10.64] ;  /* 0x000000040a0d7981 */ /* 0x000ea2000c1e1900 */
[----:B0-----:R-:W-:-:S04]  /*04d0*/  IMAD.WIDE R14, R0, 0x4, R10 ;  /* 0x00000004000e7825 */ /* 0x001fc800078e020a */
[----:B--2---:R-:W-:Y:S01]  /*04e0*/  FFMA R21, R2, UR8, R13 ;  /* 0x0000000802157c23 */ /* 0x004fe2000800000d */
[----:B------:R-:W-:-:S04]  /*04f0*/  IMAD.WIDE R12, R0, 0x4, R8 ;  /* 0x00000004000c7825 */ /* 0x000fc800078e0208 */
[----:B------:R1:W-:Y:S04]  /*0500*/  STG.E desc[UR4][R10.64], R21 ;  /* 0x000000150a007986 */ /* 0x0003e8000c101904 */
[----:B------:R-:W2:Y:S04]  /*0510*/  LDG.E R12, desc[UR4][R12.64] ;  /* 0x000000040c0c7981 */ /* 0x000ea8000c1e1900 */
[----:B------:R-:W2:Y:S01]  /*0520*/  LDG.E R5, desc[UR4][R14.64] ;  /* 0x000000040e057981 */ /* 0x000ea2000c1e1900 */
[----:B------:R-:W-:-:S04]  /*0530*/  LEA R3, R0, R3, 0x2 ;  /* 0x0000000300037211 */ /* 0x000fc800078e10ff */
[----:B------:R-:W-:Y:S01]  /*0540*/  ISETP.GE.AND P0, PT, R3, UR6, PT ;  /* 0x0000000603007c0c */ /* 0x000fe2000bf06270 */
[----:B--2---:R-:W-:-:S05]  /*0550*/  FFMA R5, R12, UR8, R5 ;  /* 0x000000080c057c23 */ /* 0x004fca0008000005 */
[----:B------:R1:W-:Y:S07]  /*0560*/  STG.E desc[UR4][R14.64], R5 ;  /* 0x000000050e007986 */ /* 0x0003ee000c101904 */
[----:B------:R-:W-:Y:S05]  /*0570*/  @!P0 BRA `(.L_x_3) ;  /* 0xfffffffc008c8947 */ /* 0x000fea000383ffff */
[----:B------:R-:W-:Y:S05]  /*0580*/  EXIT ;  /* 0x000000000000794d */ /* 0x000fea0003800000 */
.L_x_4:
[----:B------:R-:W-:-:S00]  /*0590*/  BRA `(.L_x_4) ;  /* 0xfffffffc00fc7947 */ /* 0x000fc0000383ffff */
[----:B------:R-:W-:-:S00]  /*05a0*/  NOP ;  /* 0x0000000000007918 */ /* 0x000fc00000000000 */
        /* <DEDUP_REMOVED lines=13> */
.L_x_10:


//--------------------- .text._Z4initiPfS_        --------------------------
	.section	.text._Z4initiPfS_,"ax",@progbits
	.align	128
        .global         _Z4initiPfS_
        .type           _Z4initiPfS_,@function
        .size           _Z4initiPfS_,(.L_x_11 - _Z4initiPfS_)
        .other          _Z4initiPfS_,@"STO_CUDA_ENTRY STV_DEFAULT"
_Z4initiPfS_:
.text._Z4initiPfS_:
        /* <DEDUP_REMOVED lines=11> */
[C---:B------:R-:W-:Y:S01]  /*00b0*/  IADD3 R4, PT, PT, R0.reuse, R7, RZ ;  /* 0x0000000700047210 */ /* 0x040fe20007ffe0ff */
[----:B------:R-:W-:Y:S01]  /*00c0*/  IMAD.MOV R9, RZ, RZ, -R0 ;  /* 0x000000ffff097224 */ /* 0x000fe200078e0a00 */
[----:B------:R-:W-:Y:S01]  /*00d0*/  ISETP.NE.U32.AND P2, PT, R0, RZ, PT ;  /* 0x000000ff0000720c */ /* 0x000fe20003f45070 */
[----:B------:R-:W1:Y:S01]  /*00e0*/  LDCU.64 UR4, c[0x0][0x358] ;  /* 0x00006b00ff0477ac */ /* 0x000e620008000a00 */
[C---:B------:R-:W-:Y:S01]  /*00f0*/  ISETP.GE.AND P0, PT, R4.reuse, UR6, PT ;  /* 0x0000000604007c0c */ /* 0x040fe2000bf06270 */
[----:B------:R-:W-:Y:S01]  /*0100*/  BSSY.RECONVERGENT B0, `(.L_x_5) ;  /* 0x0000029000007945 */ /* 0x000fe20003800200 */
[----:B------:R-:W-:Y:S02]  /*0110*/  VIMNMX R5, PT, PT, R4, UR6, !PT ;  /* 0x0000000604057c48 */ /* 0x000fe4000ffe0100 */
[----:B------:R-:W-:-:S04]  /*0120*/  SEL R6, RZ, 0x1, P0 ;  /* 0x00000001ff067807 */ /* 0x000fc80000000000 */
[----:B------:R-:W-:Y:S01]  /*0130*/  IADD3 R5, PT, PT, R5, -R4, -R6 ;  /* 0x8000000405057210 */ /* 0x000fe20007ffe806 */
[----:B0-----:R-:W0:Y:S02]  /*0140*/  MUFU.RCP R8, R8 ;  /* 0x0000000800087308 */ /* 0x001e240000001000 */
[----:B0-----:R-:W-:-:S06]  /*0150*/  IADD3 R2, PT, PT, R8, 0xffffffe, RZ ;  /* 0x0ffffffe08027810 */ /* 0x001fcc0007ffe0ff */
[----:B------:R0:W2:Y:S02]  /*0160*/  F2I.FTZ.U32.TRUNC.NTZ R3, R2 ;  /* 0x0000000200037305 */ /* 0x0000a4000021f000 */
[----:B0-----:R-:W-:Y:S02]  /*0170*/  IMAD.MOV.U32 R2, RZ, RZ, RZ ;  /* 0x000000ffff027224 */ /* 0x001fe400078e00ff */
[----:B--2---:R-:W-:-:S04]  /*0180*/  IMAD R9, R9, R3, RZ ;  /* 0x0000000309097224 */ /* 0x004fc800078e02ff */
[----:B------:R-:W-:-:S06]  /*0190*/  IMAD.HI.U32 R8, R3, R9, R2 ;  /* 0x0000000903087227 */ /* 0x000fcc00078e0002 */
[----:B------:R-:W-:-:S05]  /*01a0*/  IMAD.HI.U32 R9, R8, R5, RZ ;  /* 0x0000000508097227 */ /* 0x000fca00078e00ff */
[----:B------:R-:W-:-:S05]  /*01b0*/  IADD3 R2, PT, PT, -R9, RZ, RZ ;  /* 0x000000ff09027210 */ /* 0x000fca0007ffe1ff */
[----:B------:R-:W-:Y:S02]  /*01c0*/  IMAD R5, R0, R2, R5 ;  /* 0x0000000200057224 */ /* 0x000fe400078e0205 */
[----:B------:R-:W0:Y:S03]  /*01d0*/  LDC.64 R2, c[0x0][0x390] ;  /* 0x0000e400ff027b82 */ /* 0x000e260000000a00 */
[----:B------:R-:W-:-:S13]  /*01e0*/  ISETP.GE.U32.AND P0, PT, R5, R0, PT ;  /* 0x000000000500720c */ /* 0x000fda0003f06070 */
[----:B------:R-:W-:Y:S01]  /*01f0*/  @P0 IMAD.IADD R5, R5, 0x1, -R0 ;  /* 0x0000000105050824 */ /* 0x000fe200078e0a00 */
[----:B------:R-:W-:-:S04]  /*0200*/  @P0 IADD3 R9, PT, PT, R9, 0x1, RZ ;  /* 0x0000000109090810 */ /* 0x000fc80007ffe0ff */
[-C--:B------:R-:W-:Y:S02]  /*0210*/  ISETP.GE.U32.AND P1, PT, R5, R0.reuse, PT ;  /* 0x000000000500720c */ /* 0x080fe40003f26070 */
[----:B------:R-:W2:Y:S11]  /*0220*/  LDC.64 R4, c[0x0][0x388] ;  /* 0x0000e200ff047b82 */ /* 0x000eb60000000a00 */
[----:B------:R-:W-:Y:S01]  /*0230*/  @P1 VIADD R9, R9, 0x1 ;  /* 0x0000000109091836 */ /* 0x000fe20000000000 */
[----:B------:R-:W-:-:S04]  /*0240*/  @!P2 LOP3.LUT R9, RZ, R0, RZ, 0x33, !PT ;  /* 0x00000000ff09a212 */ /* 0x000fc800078e33ff */
[----:B------:R-:W-:-:S04]  /*0250*/  IADD3 R6, PT, PT, R6, R9, RZ ;  /* 0x0000000906067210 */ /* 0x000fc80007ffe0ff */
[C---:B------:R-:W-:Y:S02]  /*0260*/  LOP3.LUT R8, R6.reuse, 0x3, RZ, 0xc0, !PT ;  /* 0x0000000306087812 */ /* 0x040fe400078ec0ff */
[----:B------:R-:W-:Y:S02]  /*0270*/  ISETP.GE.U32.AND P1, PT, R6, 0x3, PT ;  /* 0x000000030600780c */ /* 0x000fe40003f26070 */
[----:B------:R-:W-:-:S13]  /*0280*/  ISETP.NE.AND P0, PT, R8, 0x3, PT ;  /* 0x000000030800780c */ /* 0x000fda0003f05270 */
[----:B01----:R-:W-:Y:S05]  /*0290*/  @!P0 BRA `(.L_x_6) ;  /* 0x00000000003c8947 */ /* 0x003fea0003800000 */
[----:B------:R-:W0:Y:S01]  /*02a0*/  LDC.64 R12, c[0x0][0x390] ;  /* 0x0000e400ff0c7b82 */ /* 0x000e220000000a00 */
[----:B------:R-:W-:Y:S02]  /*02b0*/  VIADD R6, R6, 0x1 ;  /* 0x0000000106067836 */ /* 0x000fe40000000000 */
[----:B------:R-:W-:Y:S02]  /*02c0*/  HFMA2 R17, -RZ, RZ, 1.875, 0 ;  /* 0x3f800000ff117431 */ /* 0x000fe400000001ff */
[----:B------:R-:W-:Y:S01]  /*02d0*/  IMAD.MOV.U32 R19, RZ, RZ, 0x40000000 ;  /* 0x40000000ff137424 */ /* 0x000fe200078e00ff */
[----:B------:R-:W-:Y:S02]  /*02e0*/  LOP3.LUT R6, R6, 0x3, RZ, 0xc0, !PT ;  /* 0x0000000306067812 */ /* 0x000fe400078ec0ff */
[----:B------:R-:W1:Y:S02]  /*02f0*/  LDC.64 R14, c[0x0][0x388] ;  /* 0x0000e200ff0e7b82 */ /* 0x000e640000000a00 */
[----:B------:R-:W-:-:S07]  /*0300*/  IADD3 R6, PT, PT, -R6, RZ, RZ ;  /* 0x000000ff06067210 */ /* 0x000fce0007ffe1ff */
.L_x_7:
[----:B-1----:R-:W-:-:S04]  /*0310*/  IMAD.WIDE R10, R7, 0x4, R14 ;  /* 0x00000004070a7825 */ /* 0x002fc800078e020e */
[----:B0-----:R-:W-:Y:S01]  /*0320*/  IMAD.WIDE R8, R7, 0x4, R12 ;  /* 0x0000000407087825 */ /* 0x001fe200078e020c */
[----:B------:R3:W-:Y:S01]  /*0330*/  STG.E desc[UR4][R10.64], R17 ;  /* 0x000000110a007986 */ /* 0x0007e2000c101904 */
[----:B------:R-:W-:Y:S02]  /*0340*/  IADD3 R7, PT, PT, R0, R7, RZ ;  /* 0x0000000700077210 */ /* 0x000fe40007ffe0ff */
[----:B------:R-:W-:Y:S01]  /*0350*/  VIADD R6, R6, 0x1 ;  /* 0x0000000106067836 */ /* 0x000fe20000000000 */
[----:B------:R3:W-:Y:S04]  /*0360*/  STG.E desc[UR4][R8.64], R19 ;  /* 0x0000001308007986 */ /* 0x0007e8000c101904 */
[----:B------:R-:W-:-:S13]  /*0370*/  ISETP.NE.AND P0, PT, R6, RZ, PT ;  /* 0x000000ff0600720c */ /* 0x000fda0003f05270 */
[----:B---3--:R-:W-:Y:S05]  /*0380*/  @P0 BRA `(.L_x_7) ;  /* 0xfffffffc00e00947 */ /* 0x008fea000383ffff */
.L_x_6:
[----:B------:R-:W-:Y:S05]  /*0390*/  BSYNC.RECONVERGENT B0 ;  /* 0x0000000000007941 */ /* 0x000fea0003800200 */
.L_x_5:
[----:B------:R-:W-:Y:S05]  /*03a0*/  @!P1 EXIT ;  /* 0x000000000000994d */ /* 0x000fea0003800000 */
.L_x_8:
[----:B0-2---:R-:W-:Y:S01]  /*03b0*/  IMAD.WIDE R20, R7, 0x4, R4 ;  /* 0x0000000407147825 */ /* 0x005fe200078e0204 */
[----:B------:R-:W-:-:S03]  /*03c0*/  MOV R27, 0x40000000 ;  /* 0x40000000001b7802 */ /* 0x000fc60000000f00 */
[----:B------:R-:W-:Y:S01]  /*03d0*/  IMAD.WIDE R22, R7, 0x4, R2 ;  /* 0x0000000407167825 */ /* 0x000fe200078e0202 */
[----:B------:R-:W-:-:S03]  /*03e0*/  LEA R7, R0, R7, 0x2 ;  /* 0x0000000700077211 */ /* 0x000fc600078e10ff */
[----:B------:R-:W-:Y:S01]  /*03f0*/  IMAD.WIDE R8, R0, 0x4, R20 ;  /* 0x0000000400087825 */ /* 0x000fe200078e0214 */
[----:B------:R-:W-:-:S03]  /*0400*/  ISETP.GE.AND P0, PT, R7, UR6, PT ;  /* 0x0000000607007c0c */ /* 0x000fc6000bf06270 */
[----:B------:R-:W-:-:S04]  /*0410*/  IMAD.WIDE R10, R0, 0x4, R22 ;  /* 0x00000004000a7825 */ /* 0x000fc800078e0216 */
[----:B------:R-:W-:Y:S02]  /*0420*/  IMAD.MOV.U32 R25, RZ, RZ, 0x3f800000 ;  /* 0x3f800000ff197424 */ /* 0x000fe400078e00ff */
[----:B------:R-:W-:-:S03]  /*0430*/  IMAD.WIDE R12, R0, 0x4, R8 ;  /* 0x00000004000c7825 */ /* 0x000fc600078e0208 */
[----:B------:R0:W-:Y:S01]  /*0440*/  STG.E desc[UR4][R20.64], R25 ;  /* 0x0000001914007986 */ /* 0x0001e2000c101904 */
[----:B------:R-:W-:-:S03]  /*0450*/  IMAD.WIDE R14, R0, 0x4, R10 ;  /* 0x00000004000e7825 */ /* 0x000fc600078e020a */
[----:B------:R0:W-:Y:S01]  /*0460*/  STG.E desc[UR4][R22.64], R27 ;  /* 0x0000001b16007986 */ /* 0x0001e2000c101904 */
[----:B------:R-:W-:-:S03]  /*0470*/  IMAD.WIDE R16, R0, 0x4, R12 ;  /* 0x0000000400107825 */ /* 0x000fc600078e020c */
[----:B------:R0:W-:Y:S01]  /*0480*/  STG.E desc[UR4][R8.64], R25 ;  /* 0x0000001908007986 */ /* 0x0001e2000c101904 */
[----:B------:R-:W-:-:S03]  /*0490*/  IMAD.WIDE R18, R0, 0x4, R14 ;  /* 0x0000000400127825 */ /* 0x000fc600078e020e */
[----:B------:R0:W-:Y:S04]  /*04a0*/  STG.E desc[UR4][R10.64], R27 ;  /* 0x0000001b0a007986 */ /* 0x0001e8000c101904 */
[----:B------:R0:W-:Y:S04]  /*04b0*/  STG.E desc[UR4][R12.64], R25 ;  /* 0x000000190c007986 */ /* 0x0001e8000c101904 */
[----:B------:R0:W-:Y:S04]  /*04c0*/  STG.E desc[UR4][R14.64], R27 ;  /* 0x0000001b0e007986 */ /* 0x0001e8000c101904 */
[----:B------:R0:W-:Y:S04]  /*04d0*/  STG.E desc[UR4][R16.64], R25 ;  /* 0x0000001910007986 */ /* 0x0001e8000c101904 */
[----:B------:R0:W-:Y:S01]  /*04e0*/  STG.E desc[UR4][R18.64], R27 ;  /* 0x0000001b12007986 */ /* 0x0001e2000c101904 */
[----:B------:R-:W-:Y:S05]  /*04f0*/  @!P0 BRA `(.L_x_8) ;  /* 0xfffffffc00ac8947 */ /* 0x000fea000383ffff */
[----:B------:R-:W-:Y:S05]  /*0500*/  EXIT ;  /* 0x000000000000794d */ /* 0x000fea0003800000 */
.L_x_9:
        /* <DEDUP_REMOVED lines=15> */
.L_x_11:


//--------------------- .nv.shared.reserved.0     --------------------------
	.section	.nv.shared.reserved.0,"aw",@nobits
	.weak		__nv_reservedSMEM_offset_0_alias
	.size		__nv_reservedSMEM_offset_0_alias, 0, 64
	.other		__nv_reservedSMEM_offset_0_alias,@"STO_CUDA_RESERVED_SHARED STV_DEFAULT"
__nv_reservedSMEM_offset_0_alias:
	.zero		0
	.zero		64


//--------------------- .nv.constant0._Z5saxpyifPfS_ --------------------------
	.section	.nv.constant0._Z5saxpyifPfS_,"a",@progbits
	.sectionflags	@""
	.align	4
.nv.constant0._Z5saxpyifPfS_:
	.zero		920


//--------------------- .nv.constant0._Z4initiPfS_ --------------------------
	.section	.nv.constant0._Z4initiPfS_,"a",@progbits
	.sectionflags	@""
	.align	4
.nv.constant0._Z4initiPfS_:
	.zero		920


//--------------------- SYMBOLS --------------------------

	.type		.nv.reservedSmem.offset0,@object
	.size		.nv.reservedSmem.offset0,0x4
